//
// Generated by NVIDIA NVVM Compiler
//
// Compiler Build ID: CL-36424714
// Cuda compilation tools, release 13.0, V13.0.88
// Based on NVVM 20.0.0
//

.version 9.0
.target sm_100
.address_size 64

	// .globl	_Z6KernelPll

.visible .entry _Z6KernelPll(
	.param .u64 .ptr .align 1 _Z6KernelPll_param_0,
	.param .u64 _Z6KernelPll_param_1
)
{
	.reg .pred 	%p<2>;
	.reg .b64 	%rd<5>;

	ld.param.u64 	%rd3, [_Z6KernelPll_param_0];
	ld.param.u64 	%rd2, [_Z6KernelPll_param_1];
	cvta.to.global.u64 	%rd1, %rd3;
$L__BB0_1:
	ld.volatile.global.u64 	%rd4, [%rd1];
	setp.ne.s64 	%p1, %rd4, %rd2;
	@%p1 bra 	$L__BB0_1;
	ret;

}


// ===== COMPILED SASS (sm_100) =====

	.target	sm_100

	.elftype	@"ET_EXEC"


//--------------------- .note.nv.tkinfo           --------------------------
	.section	.note.nv.tkinfo,"",@"SHT_NOTE"
	.sectionflags	@"SHF_NOTE_NV_TKINFO"
	.tkinfo
        /*0018*/ 	.word	0x00000002
        /*0030*/ 	.string	""
        /*0030*/ 	.string	"ptxas"
        /*0030*/ 	.string	"Cuda compilation tools, release 13.0, V13.0.88"
        /*0030*/ 	.string	"Build cuda_13.0.r13.0/compiler.36424714_0"
        /*0030*/ 	.string	"-arch sm_100 -m 64 "



//--------------------- .note.nv.cuinfo           --------------------------
	.section	.note.nv.cuinfo,"",@"SHT_NOTE"
	.sectionflags	@"SHF_NOTE_NV_CUINFO"
        /*0018*/ 	.short	0x0002
        /*001a*/ 	.short	0x0064
        /*001c*/ 	.short	0x0082
	.zero		2


//--------------------- .nv.info                  --------------------------
	.section	.nv.info,"",@"SHT_CUDA_INFO"
	.align	4


	//----- nvinfo : EIATTR_REGCOUNT
	.align		4
        /*0000*/ 	.byte	0x04, 0x2f
        /*0002*/ 	.short	(.L_1 - .L_0)
	.align		4
.L_0:
        /*0004*/ 	.word	index@(_Z6KernelPll)
        /*0008*/ 	.word	0x00000008


	//----- nvinfo : EIATTR_FRAME_SIZE
	.align		4
.L_1:
        /*000c*/ 	.byte	0x04, 0x11
        /*000e*/ 	.short	(.L_3 - .L_2)
	.align		4
.L_2:
        /*0010*/ 	.word	index@(_Z6KernelPll)
        /*0014*/ 	.word	0x00000000


	//----- nvinfo : EIATTR_MIN_STACK_SIZE
	.align		4
.L_3:
        /*0018*/ 	.byte	0x04, 0x12
        /*001a*/ 	.short	(.L_5 - .L_4)
	.align		4
.L_4:
        /*001c*/ 	.word	index@(_Z6KernelPll)
        /*0020*/ 	.word	0x00000000
.L_5:


//--------------------- .nv.compat                --------------------------
	.section	.nv.compat,"",@"SHT_CUDA_COMPAT_INFO"
	.align	4
        /*0000*/ 	.byte	0x02, 0x09, 0x00, 0x00, 0x02, 0x02, 0x01, 0x00, 0x02, 0x05, 0x05, 0x00, 0x03, 0x07, 0x01, 0x01
        /*0010*/ 	.byte	0x02, 0x03, 0x00, 0x00, 0x02, 0x06, 0x01, 0x00, 0x04, 0x0b, 0x08, 0x00, 0x09, 0x00, 0x00, 0x00
        /*0020*/ 	.byte	0x00, 0x00, 0x00, 0x00


//--------------------- .nv.info._Z6KernelPll     --------------------------
	.section	.nv.info._Z6KernelPll,"",@"SHT_CUDA_INFO"
	.sectionflags	@""
	.align	4


	//----- nvinfo : EIATTR_CUDA_API_VERSION
	.align		4
        /*0000*/ 	.byte	0x04, 0x37
        /*0002*/ 	.short	(.L_7 - .L_6)
.L_6:
        /*0004*/ 	.word	0x00000082


	//----- nvinfo : EIATTR_KPARAM_INFO
	.align		4
.L_7:
        /*0008*/ 	.byte	0x04, 0x17
        /*000a*/ 	.short	(.L_9 - .L_8)
.L_8:
        /*000c*/ 	.word	0x00000000
        /*0010*/ 	.short	0x0001
        /*0012*/ 	.short	0x0008
        /*0014*/ 	.byte	0x00, 0xf0, 0x21, 0x00


	//----- nvinfo : EIATTR_KPARAM_INFO
	.align		4
.L_9:
        /*0018*/ 	.byte	0x04, 0x17
        /*001a*/ 	.short	(.L_11 - .L_10)
.L_10:
        /*001c*/ 	.word	0x00000000
        /*0020*/ 	.short	0x0000
        /*0022*/ 	.short	0x0000
        /*0024*/ 	.byte	0x00, 0xf5, 0x21, 0x00


	//----- nvinfo : EIATTR_SPARSE_MMA_MASK
	.align		4
.L_11:
        /*0028*/ 	.byte	0x03, 0x50
        /*002a*/ 	.short	0x0000


	//----- nvinfo : EIATTR_MAXREG_COUNT
	.align		4
        /*002c*/ 	.byte	0x03, 0x1b
        /*002e*/ 	.short	0x00ff


	//----- nvinfo : EIATTR_MERCURY_ISA_VERSION
	.align		4
        /*0030*/ 	.byte	0x03, 0x5f
        /*0032*/ 	.short	0x0101


	//----- nvinfo : EIATTR_VRC_CTA_INIT_COUNT
	.align		4
        /*0034*/ 	.byte	0x02, 0x4a
	.zero		1
	.zero		1


	//----- nvinfo : EIATTR_EXIT_INSTR_OFFSETS
	.align		4
        /*0038*/ 	.byte	0x04, 0x1c
        /*003a*/ 	.short	(.L_13 - .L_12)


	//   ....[0]....
.L_12:
        /*003c*/ 	.word	0x00000080


	//----- nvinfo : EIATTR_CBANK_PARAM_SIZE
	.align		4
.L_13:
        /*0040*/ 	.byte	0x03, 0x19
        /*0042*/ 	.short	0x0010


	//----- nvinfo : EIATTR_PARAM_CBANK
	.align		4
        /*0044*/ 	.byte	0x04, 0x0a
        /*0046*/ 	.short	(.L_15 - .L_14)
	.align		4
.L_14:
        /*0048*/ 	.word	index@(.nv.constant0._Z6KernelPll)
        /*004c*/ 	.short	0x0380
        /*004e*/ 	.short	0x0010


	//----- nvinfo : EIATTR_SW_WAR
	.align		4
.L_15:
        /*0050*/ 	.byte	0x04, 0x36
        /*0052*/ 	.short	(.L_17 - .L_16)
.L_16:
        /*0054*/ 	.word	0x00000008
.L_17:


//--------------------- .nv.callgraph             --------------------------
	.section	.nv.callgraph,"",@"SHT_CUDA_CALLGRAPH"
	.align	4
	.sectionentsize	8
	.align		4
        /*0000*/ 	.word	0x00000000
	.align		4
        /*0004*/ 	.word	0xffffffff
	.align		4
        /*0008*/ 	.word	0x00000000
	.align		4
        /*000c*/ 	.word	0xfffffffe
	.align		4
        /*0010*/ 	.word	0x00000000
	.align		4
        /*0014*/ 	.word	0xfffffffd
	.align		4
        /*0018*/ 	.word	0x00000000
	.align		4
        /*001c*/ 	.word	0xfffffffc


//--------------------- .text._Z6KernelPll        --------------------------
	.section	.text._Z6KernelPll,"ax",@progbits
	.align	128
        .global         _Z6KernelPll
        .type           _Z6KernelPll,@function
        .size           _Z6KernelPll,(.L_x_2 - _Z6KernelPll)
        .other          _Z6KernelPll,@"STO_CUDA_ENTRY STV_DEFAULT"
_Z6KernelPll:
.text._Z6KernelPll:
[----:B------:R-:W-:Y:S08]  /*0000*/  LDC R1, c[0x0][0x37c] ;  /* 0x0000df00ff017b82 */ /* 0x000ff00000000800 */
[----:B------:R-:W0:Y:S01]  /*0010*/  LDC.64 R2, c[0x0][0x380] ;  /* 0x0000e000ff027b82 */ /* 0x000e220000000a00 */
[----:B------:R-:W1:Y:S01]  /*0020*/  LDCU.64 UR4, c[0x0][0x358] ;  /* 0x00006b00ff0477ac */ /* 0x000e620008000a00 */
[----:B------:R-:W2:Y:S02]  /*0030*/  LDCU.64 UR6, c[0x0][0x388] ;  /* 0x00007100ff0677ac */ /* 0x000ea40008000a00 */
.L_x_0:
[----:B01----:R-:W2:Y:S02]  /*0040*/  LDG.E.64.STRONG.SYS R4, desc[UR4][R2.64] ;  /* 0x0000000402047981 */ /* 0x003ea4000c1f5b00 */
[----:B--2---:R-:W-:-:S04]  /*0050*/  ISETP.NE.U32.AND P0, PT, R4, UR6, PT ;  /* 0x0000000604007c0c */ /* 0x004fc8000bf05070 */
[----:B------:R-:W-:-:S13]  /*0060*/  ISETP.NE.AND.EX P0, PT, R5, UR7, PT, P0 ;  /* 0x0000000705007c0c */ /* 0x000fda000bf05300 */
[----:B------:R-:W-:Y:S05]  /*0070*/  @P0 BRA `(.L_x_0) ;  /* 0xfffffffc00f00947 */ /* 0x000fea000383ffff */
[----:B------:R-:W-:Y:S05]  /*0080*/  EXIT ;  /* 0x000000000000794d */ /* 0x000fea0003800000 */
.L_x_1:
[----:B------:R-:W-:-:S00]  /*0090*/  BRA `(.L_x_1) ;  /* 0xfffffffc00fc7947 */ /* 0x000fc0000383ffff */
[----:B------:R-:W-:-:S00]  /*00a0*/  NOP ;  /* 0x0000000000007918 */ /* 0x000fc00000000000 */
        /* <DEDUP_REMOVED lines=13> */
.L_x_2:


//--------------------- .nv.shared.reserved.0     --------------------------
	.section	.nv.shared.reserved.0,"aw",@nobits
	.weak		__nv_reservedSMEM_offset_0_alias
	.size		__nv_reservedSMEM_offset_0_alias, 0, 64
	.other		__nv_reservedSMEM_offset_0_alias,@"STO_CUDA_RESERVED_SHARED STV_DEFAULT"
__nv_reservedSMEM_offset_0_alias:
	.zero		0
	.zero		64


//--------------------- .nv.constant0._Z6KernelPll --------------------------
	.section	.nv.constant0._Z6KernelPll,"a",@progbits
	.sectionflags	@""
	.align	4
.nv.constant0._Z6KernelPll:
	.zero		912


//--------------------- SYMBOLS --------------------------

	.type		.nv.reservedSmem.offset0,@object
	.size		.nv.reservedSmem.offset0,0x4
